	.headerflags	@"EF_CUDA_TEXMODE_UNIFIED EF_CUDA_64BIT_ADDRESS EF_CUDA_ACCELERATORS EF_CUDA_SM90 EF_CUDA_VIRTUAL_SM(EF_CUDA_SM90)"
	.elftype	@"ET_EXEC"


//--------------------- .nv.info                  --------------------------
	.section	.nv.info,"",@"SHT_CUDA_INFO"
	.align	4


	//----- nvinfo : EIATTR_REGCOUNT
	.align		4
        /*0000*/ 	.byte	0x04, 0x2f
        /*0002*/ 	.short	(.L_3 - .L_2)
	.align		4
.L_2:
        /*0004*/ 	.word	index@(triton_poi_fused__native_batch_norm_legit_no_training_convolution_7)
        /*0008*/ 	.word	0x00000020


	//----- nvinfo : EIATTR_MIN_STACK_SIZE
	.align		4
.L_3:
        /*000c*/ 	.byte	0x04, 0x12
        /*000e*/ 	.short	(.L_5 - .L_4)
	.align		4
.L_4:
        /*0010*/ 	.word	index@(triton_poi_fused__native_batch_norm_legit_no_training_convolution_7)
        /*0014*/ 	.word	0x00000000


	//----- nvinfo : EIATTR_FRAME_SIZE
	.align		4
.L_5:
        /*0018*/ 	.byte	0x04, 0x11
        /*001a*/ 	.short	(.L_7 - .L_6)
	.align		4
.L_6:
        /*001c*/ 	.word	index@(triton_poi_fused__native_batch_norm_legit_no_training_convolution_7)
        /*0020*/ 	.word	0x00000000


	//----- nvinfo : EIATTR_MIN_STACK_SIZE
	.align		4
.L_7:
        /*0024*/ 	.byte	0x04, 0x12
        /*0026*/ 	.short	(.L_9 - .L_8)
	.align		4
.L_8:
        /*0028*/ 	.word	index@(triton_poi_fused__native_batch_norm_legit_no_training_convolution_7)
        /*002c*/ 	.word	0x00000000
.L_9:


//--------------------- .nv.info.triton_poi_fused__native_batch_norm_legit_no_training_convolution_7 --------------------------
	.section	.nv.info.triton_poi_fused__native_batch_norm_legit_no_training_convolution_7,"",@"SHT_CUDA_INFO"
	.sectionflags	@""
	.align	4


	//----- nvinfo : EIATTR_CUDA_API_VERSION
	.align		4
        /*0000*/ 	.byte	0x04, 0x37
        /*0002*/ 	.short	(.L_11 - .L_10)
.L_10:
        /*0004*/ 	.word	0x0000007c


	//----- nvinfo : EIATTR_KPARAM_INFO
	.align		4
.L_11:
        /*0008*/ 	.byte	0x04, 0x17
        /*000a*/ 	.short	(.L_13 - .L_12)
.L_12:
        /*000c*/ 	.word	0x00000000
        /*0010*/ 	.short	0x0007
        /*0012*/ 	.short	0x0038
        /*0014*/ 	.byte	0x00, 0xf0, 0x11, 0x00


	//----- nvinfo : EIATTR_KPARAM_INFO
	.align		4
.L_13:
        /*0018*/ 	.byte	0x04, 0x17
        /*001a*/ 	.short	(.L_15 - .L_14)
.L_14:
        /*001c*/ 	.word	0x00000000
        /*0020*/ 	.short	0x0006
        /*0022*/ 	.short	0x0030
        /*0024*/ 	.byte	0x00, 0xf4, 0x21, 0x00


	//----- nvinfo : EIATTR_KPARAM_INFO
	.align		4
.L_15:
        /*0028*/ 	.byte	0x04, 0x17
        /*002a*/ 	.short	(.L_17 - .L_16)
.L_16:
        /*002c*/ 	.word	0x00000000
        /*0030*/ 	.short	0x0005
        /*0032*/ 	.short	0x0028
        /*0034*/ 	.byte	0x00, 0xf4, 0x21, 0x00


	//----- nvinfo : EIATTR_KPARAM_INFO
	.align		4
.L_17:
        /*0038*/ 	.byte	0x04, 0x17
        /*003a*/ 	.short	(.L_19 - .L_18)
.L_18:
        /*003c*/ 	.word	0x00000000
        /*0040*/ 	.short	0x0004
        /*0042*/ 	.short	0x0020
        /*0044*/ 	.byte	0x00, 0xf4, 0x21, 0x00


	//----- nvinfo : EIATTR_KPARAM_INFO
	.align		4
.L_19:
        /*0048*/ 	.byte	0x04, 0x17
        /*004a*/ 	.short	(.L_21 - .L_20)
.L_20:
        /*004c*/ 	.word	0x00000000
        /*0050*/ 	.short	0x0003
        /*0052*/ 	.short	0x0018
        /*0054*/ 	.byte	0x00, 0xf4, 0x21, 0x00


	//----- nvinfo : EIATTR_KPARAM_INFO
	.align		4
.L_21:
        /*0058*/ 	.byte	0x04, 0x17
        /*005a*/ 	.short	(.L_23 - .L_22)
.L_22:
        /*005c*/ 	.word	0x00000000
        /*0060*/ 	.short	0x0002
        /*0062*/ 	.short	0x0010
        /*0064*/ 	.byte	0x00, 0xf4, 0x21, 0x00


	//----- nvinfo : EIATTR_KPARAM_INFO
	.align		4
.L_23:
        /*0068*/ 	.byte	0x04, 0x17
        /*006a*/ 	.short	(.L_25 - .L_24)
.L_24:
        /*006c*/ 	.word	0x00000000
        /*0070*/ 	.short	0x0001
        /*0072*/ 	.short	0x0008
        /*0074*/ 	.byte	0x00, 0xf4, 0x21, 0x00


	//----- nvinfo : EIATTR_KPARAM_INFO
	.align		4
.L_25:
        /*0078*/ 	.byte	0x04, 0x17
        /*007a*/ 	.short	(.L_27 - .L_26)
.L_26:
        /*007c*/ 	.word	0x00000000
        /*0080*/ 	.short	0x0000
        /*0082*/ 	.short	0x0000
        /*0084*/ 	.byte	0x00, 0xf4, 0x21, 0x00


	//----- nvinfo : EIATTR_SPARSE_MMA_MASK
	.align		4
.L_27:
        /*0088*/ 	.byte	0x03, 0x50
        /*008a*/ 	.short	0x0000


	//----- nvinfo : EIATTR_MAXREG_COUNT
	.align		4
        /*008c*/ 	.byte	0x03, 0x1b
        /*008e*/ 	.short	0x00ff


	//----- nvinfo : EIATTR_EXIT_INSTR_OFFSETS
	.align		4
        /*0090*/ 	.byte	0x04, 0x1c
        /*0092*/ 	.short	(.L_29 - .L_28)


	//   ....[0]....
.L_28:
        /*0094*/ 	.word	0x000006b0


	//----- nvinfo : EIATTR_REQNTID
	.align		4
.L_29:
        /*0098*/ 	.byte	0x04, 0x10
        /*009a*/ 	.short	(.L_31 - .L_30)
.L_30:
        /*009c*/ 	.word	0x00000080
        /*00a0*/ 	.word	0x00000001
        /*00a4*/ 	.word	0x00000001


	//----- nvinfo : EIATTR_CBANK_PARAM_SIZE
	.align		4
.L_31:
        /*00a8*/ 	.byte	0x03, 0x19
        /*00aa*/ 	.short	0x003c


	//----- nvinfo : EIATTR_PARAM_CBANK
	.align		4
        /*00ac*/ 	.byte	0x04, 0x0a
        /*00ae*/ 	.short	(.L_33 - .L_32)
	.align		4
.L_32:
        /*00b0*/ 	.word	index@(.nv.constant0.triton_poi_fused__native_batch_norm_legit_no_training_convolution_7)
        /*00b4*/ 	.short	0x0210
        /*00b6*/ 	.short	0x003c


	//----- nvinfo : EIATTR_SW_WAR
	.align		4
.L_33:
        /*00b8*/ 	.byte	0x04, 0x36
        /*00ba*/ 	.short	(.L_35 - .L_34)
.L_34:
        /*00bc*/ 	.word	0x00000008
.L_35:


//--------------------- .nv.callgraph             --------------------------
	.section	.nv.callgraph,"",@"SHT_CUDA_CALLGRAPH"
	.align	4
	.sectionentsize	8
	.align		4
        /*0000*/ 	.word	0x00000000
	.align		4
        /*0004*/ 	.word	0xffffffff
	.align		4
        /*0008*/ 	.word	0x00000000
	.align		4
        /*000c*/ 	.word	0xfffffffe
	.align		4
        /*0010*/ 	.word	0x00000000
	.align		4
        /*0014*/ 	.word	0xfffffffd
	.align		4
        /*0018*/ 	.word	0x00000000
	.align		4
        /*001c*/ 	.word	0xfffffffc


//--------------------- .nv.constant4             --------------------------
	.section	.nv.constant4,"a",@progbits
	.align	8
	.align		8
.nv.constant4:
        /*0000*/ 	.dword	_$_str
	.align		8
        /*0008*/ 	.dword	_$_str_$_2


//--------------------- .text.triton_poi_fused__native_batch_norm_legit_no_training_convolution_7 --------------------------
	.section	.text.triton_poi_fused__native_batch_norm_legit_no_training_convolution_7,"ax",@progbits
	.align	128
        .global         triton_poi_fused__native_batch_norm_legit_no_training_convolution_7
        .type           triton_poi_fused__native_batch_norm_legit_no_training_convolution_7,@function
        .size           triton_poi_fused__native_batch_norm_legit_no_training_convolution_7,(.L_x_1 - triton_poi_fused__native_batch_norm_legit_no_training_convolution_7)
        .other          triton_poi_fused__native_batch_norm_legit_no_training_convolution_7,@"STO_CUDA_ENTRY STV_DEFAULT"
triton_poi_fused__native_batch_norm_legit_no_training_convolution_7:
.text.triton_poi_fused__native_batch_norm_legit_no_training_convolution_7:
[----:B------:R-:W-:Y:S01]  /*0000*/  LDC R1, c[0x0][0x28] ;  /* 0x00000a00ff017b82 */ /* 0x000fe20000000800 */
[----:B------:R-:W1:Y:S07]  /*0010*/  S2R R0, SR_TID.X ;  /* 0x0000000000007919 */ /* 0x000e6e0000002100 */
[----:B------:R-:W2:Y:S01]  /*0020*/  LDC.64 R8, c[0x0][0x228] ;  /* 0x00008a00ff087b82 */ /* 0x000ea20000000a00 */
[----:B------:R-:W-:Y:S01]  /*0030*/  ULDC.64 UR4, c[0x0][0x208] ;  /* 0x0000820000047ab9 */ /* 0x000fe20000000a00 */
[----:B------:R-:W3:Y:S06]  /*0040*/  S2R R5, SR_CTAID.X ;  /* 0x0000000000057919 */ /* 0x000eec0000002500 */
[----:B------:R-:W4:Y:S08]  /*0050*/  LDC.64 R28, c[0x0][0x218] ;  /* 0x00008600ff1c7b82 */ /* 0x000f300000000a00 */
[----:B------:R-:W5:Y:S08]  /*0060*/  LDC.64 R20, c[0x0][0x210] ;  /* 0x00008400ff147b82 */ /* 0x000f700000000a00 */
[----:B------:R-:W4:Y:S01]  /*0070*/  LDC.64 R26, c[0x0][0x220] ;  /* 0x00008800ff1a7b82 */ /* 0x000f220000000a00 */
[----:B-1----:R-:W-:-:S07]  /*0080*/  SHF.L.U32 R0, R0, 0x2, RZ ;  /* 0x0000000200007819 */ /* 0x002fce00000006ff */
[----:B------:R-:W1:Y:S01]  /*0090*/  LDC.64 R24, c[0x0][0x230] ;  /* 0x00008c00ff187b82 */ /* 0x000e620000000a00 */
[----:B---3--:R-:W-:Y:S02]  /*00a0*/  SHF.R.S32.HI R3, RZ, 0x15, R5 ;  /* 0x00000015ff037819 */ /* 0x008fe40000011405 */
[----:B------:R-:W-:Y:S02]  /*00b0*/  LOP3.LUT R0, R0, 0x1fc, RZ, 0xc0, !PT ;  /* 0x000001fc00007812 */ /* 0x000fe400078ec0ff */
[----:B------:R-:W-:-:S03]  /*00c0*/  SGXT R3, R3, 0x1 ;  /* 0x000000010303781a */ /* 0x000fc60000000200 */
[----:B------:R-:W3:Y:S01]  /*00d0*/  LDC.64 R22, c[0x0][0x238] ;  /* 0x00008e00ff167b82 */ /* 0x000ee20000000a00 */
[----:B------:R-:W-:-:S04]  /*00e0*/  LEA R6, R5, R0, 0xa ;  /* 0x0000000005067211 */ /* 0x000fc800078e50ff */
[----:B------:R-:W-:-:S04]  /*00f0*/  LEA.HI R3, R3, R6, RZ, 0xc ;  /* 0x0000000603037211 */ /* 0x000fc800078f60ff */
[----:B------:R-:W-:Y:S02]  /*0100*/  SHF.R.S32.HI R7, RZ, 0xc, R3 ;  /* 0x0000000cff077819 */ /* 0x000fe40000011403 */
[----:B------:R-:W-:Y:S02]  /*0110*/  IADD3 R3, R3, 0x200, RZ ;  /* 0x0000020003037810 */ /* 0x000fe40007ffe0ff */
[----:B------:R-:W-:Y:S02]  /*0120*/  LEA.HI R0, R7, R7, RZ, 0x6 ;  /* 0x0000000707007211 */ /* 0x000fe400078f30ff */
[----:B------:R-:W-:Y:S02]  /*0130*/  SHF.R.S32.HI R3, RZ, 0xc, R3 ;  /* 0x0000000cff037819 */ /* 0x000fe40000011403 */
[----:B------:R-:W-:Y:S02]  /*0140*/  LOP3.LUT R0, R0, 0xffffffc0, RZ, 0xc0, !PT ;  /* 0xffffffc000007812 */ /* 0x000fe400078ec0ff */
[----:B------:R-:W-:-:S02]  /*0150*/  LEA.HI R2, R3, R3, RZ, 0x6 ;  /* 0x0000000303027211 */ /* 0x000fc400078f30ff */
[----:B------:R-:W-:Y:S02]  /*0160*/  IADD3 R7, R7, -R0, RZ ;  /* 0x8000000007077210 */ /* 0x000fe40007ffe0ff */
[----:B------:R-:W-:-:S03]  /*0170*/  LOP3.LUT R2, R2, 0xffffffc0, RZ, 0xc0, !PT ;  /* 0xffffffc002027812 */ /* 0x000fc600078ec0ff */
[----:B--2---:R-:W-:Y:S01]  /*0180*/  IMAD.WIDE R4, R7, 0x4, R8 ;  /* 0x0000000407047825 */ /* 0x004fe200078e0208 */
[----:B------:R-:W-:-:S05]  /*0190*/  IADD3 R3, R3, -R2, RZ ;  /* 0x8000000203037210 */ /* 0x000fca0007ffe0ff */
[----:B------:R-:W-:Y:S01]  /*01a0*/  IMAD.WIDE R16, R3, 0x4, R8 ;  /* 0x0000000403107825 */ /* 0x000fe200078e0208 */
[----:B------:R-:W2:Y:S05]  /*01b0*/  LDG.E.EL R4, desc[UR4][R4.64] ;  /* 0x0000000404047981 */ /* 0x000eaa000c2e1900 */
[----:B------:R-:W2:Y:S01]  /*01c0*/  LDG.E.EL R16, desc[UR4][R16.64] ;  /* 0x0000000410107981 */ /* 0x000ea2000c2e1900 */
[----:B----4-:R-:W-:-:S04]  /*01d0*/  IMAD.WIDE R18, R7, 0x4, R28 ;  /* 0x0000000407127825 */ /* 0x010fc800078e021c */
[----:B-----5:R-:W-:Y:S02]  /*01e0*/  IMAD.WIDE R20, R6, 0x4, R20 ;  /* 0x0000000406147825 */ /* 0x020fe400078e0214 */
[----:B------:R-:W4:Y:S02]  /*01f0*/  LDG.E.EL R19, desc[UR4][R18.64] ;  /* 0x0000000412137981 */ /* 0x000f24000c2e1900 */
[----:B0-----:R-:W-:Y:S02]  /*0200*/  IMAD.WIDE R8, R7, 0x4, R26 ;  /* 0x0000000407087825 */ /* 0x001fe400078e021a */
[----:B------:R-:W4:Y:S02]  /*0210*/  LDG.E.128 R12, desc[UR4][R20.64] ;  /* 0x00000004140c7981 */ /* 0x000f24000c1e1d00 */
[C---:B------:R-:W-:Y:S02]  /*0220*/  IMAD.WIDE R28, R3.reuse, 0x4, R28 ;  /* 0x00000004031c7825 */ /* 0x040fe400078e021c */
[----:B------:R-:W5:Y:S02]  /*0230*/  LDG.E.EL R18, desc[UR4][R8.64] ;  /* 0x0000000408127981 */ /* 0x000f64000c2e1900 */
[----:B------:R-:W-:-:S02]  /*0240*/  IMAD.WIDE R26, R3, 0x4, R26 ;  /* 0x00000004031a7825 */ /* 0x000fc400078e021a */
[----:B------:R1:W4:Y:S04]  /*0250*/  LDG.E.EL R17, desc[UR4][R28.64] ;  /* 0x000000041c117981 */ /* 0x000328000c2e1900 */
[----:B------:R3:W4:Y:S04]  /*0260*/  LDG.E.EL R5, desc[UR4][R26.64] ;  /* 0x000000041a057981 */ /* 0x000728000c2e1900 */
[----:B------:R-:W4:Y:S01]  /*0270*/  LDG.E.128 R8, desc[UR4][R20.64+0x800] ;  /* 0x0008000414087981 */ /* 0x000f22000c1e1d00 */
[----:B-1----:R-:W-:-:S04]  /*0280*/  IMAD.WIDE R28, R7, 0x4, R24 ;  /* 0x00000004071c7825 */ /* 0x002fc800078e0218 */
[----:B---3--:R-:W-:Y:S01]  /*0290*/  IMAD.WIDE R26, R7, 0x4, R22 ;  /* 0x00000004071a7825 */ /* 0x008fe200078e0216 */
[----:B------:R-:W3:Y:S03]  /*02a0*/  LDG.E.EL R2, desc[UR4][R28.64] ;  /* 0x000000041c027981 */ /* 0x000ee6000c2e1900 */
[C---:B------:R-:W-:Y:S01]  /*02b0*/  IMAD.WIDE R24, R3.reuse, 0x4, R24 ;  /* 0x0000000403187825 */ /* 0x040fe200078e0218 */
[----:B------:R0:W3:Y:S03]  /*02c0*/  LDG.E.EL R7, desc[UR4][R26.64] ;  /* 0x000000041a077981 */ /* 0x0000e6000c2e1900 */
[----:B------:R-:W-:Y:S02]  /*02d0*/  IMAD.WIDE R22, R3, 0x4, R22 ;  /* 0x0000000403167825 */ /* 0x000fe400078e0216 */
[----:B------:R1:W3:Y:S04]  /*02e0*/  LDG.E.EL R3, desc[UR4][R24.64] ;  /* 0x0000000418037981 */ /* 0x0002e8000c2e1900 */
[----:B------:R2:W3:Y:S01]  /*02f0*/  LDG.E.EL R0, desc[UR4][R22.64] ;  /* 0x0000000416007981 */ /* 0x0004e2000c2e1900 */
[----:B0-----:R-:W0:Y:S01]  /*0300*/  LDC.64 R26, c[0x0][0x240] ;  /* 0x00009000ff1a7b82 */ /* 0x001e220000000a00 */
[----:B-1----:R-:W-:Y:S01]  /*0310*/  HFMA2.MMA R25, -RZ, RZ, 1.625, 0 ;  /* 0x3e800000ff197435 */ /* 0x002fe200000001ff */
[----:B0-----:R-:W-:-:S04]  /*0320*/  IMAD.WIDE R26, R6, 0x4, R26 ;  /* 0x00000004061a7825 */ /* 0x001fc800078e021a */
[----:B--2---:R-:W-:Y:S01]  /*0330*/  FADD R4, R4, 9.9999997473787516356e-06 ;  /* 0x3727c5ac04047421 */ /* 0x004fe20000000000 */
[----:B------:R-:W-:-:S03]  /*0340*/  FADD R16, R16, 9.9999997473787516356e-06 ;  /* 0x3727c5ac10107421 */ /* 0x000fc60000000000 */
[----:B------:R-:W0:Y:S08]  /*0350*/  MUFU.SQRT R28, R4 ;  /* 0x00000004001c7308 */ /* 0x000e300000002000 */
[----:B------:R-:W1:Y:S01]  /*0360*/  MUFU.SQRT R22, R16 ;  /* 0x0000001000167308 */ /* 0x000e620000002000 */
[C---:B0-----:R-:W-:Y:S02]  /*0370*/  FSETP.GT.AND P0, PT, R28.reuse, 8.50705917302346158658e+37, PT ;  /* 0x7e8000001c00780b */ /* 0x041fe40003f04000 */
[----:B------:R-:W-:-:S02]  /*0380*/  FSETP.GEU.AND P2, PT, R28, 1.175494350822287508e-38, PT ;  /* 0x008000001c00780b */ /* 0x000fc40003f4e000 */
[C---:B-1----:R-:W-:Y:S02]  /*0390*/  FSETP.GT.AND P1, PT, R22.reuse, 8.50705917302346158658e+37, PT ;  /* 0x7e8000001600780b */ /* 0x042fe40003f24000 */
[----:B------:R-:W-:-:S07]  /*03a0*/  FSETP.GEU.AND P3, PT, R22, 1.175494350822287508e-38, PT ;  /* 0x008000001600780b */ /* 0x000fce0003f6e000 */
[----:B------:R-:W-:-:S04]  /*03b0*/  @P0 FMUL R28, R28, 0.25 ;  /* 0x3e8000001c1c0820 */ /* 0x000fc80000400000 */
[----:B------:R-:W-:Y:S01]  /*03c0*/  @!P2 FMUL R28, R28, 16777216 ;  /* 0x4b8000001c1ca820 */ /* 0x000fe20000400000 */
[----:B------:R-:W-:-:S04]  /*03d0*/  @P1 FMUL R22, R22, 0.25 ;  /* 0x3e80000016161820 */ /* 0x000fc80000400000 */
[----:B------:R-:W-:Y:S01]  /*03e0*/  @!P3 FMUL R22, R22, 16777216 ;  /* 0x4b8000001616b820 */ /* 0x000fe20000400000 */
[----:B------:R-:W0:Y:S01]  /*03f0*/  MUFU.RCP R28, R28 ;  /* 0x0000001c001c7308 */ /* 0x000e220000001000 */
[----:B------:R-:W-:-:S07]  /*0400*/  FSEL R23, R25, 1, P0 ;  /* 0x3f80000019177808 */ /* 0x000fce0000000000 */
[----:B------:R-:W1:Y:S01]  /*0410*/  MUFU.RCP R4, R22 ;  /* 0x0000001600047308 */ /* 0x000e620000001000 */
[----:B------:R-:W-:Y:S01]  /*0420*/  FSEL R25, R25, 1, P1 ;  /* 0x3f80000019197808 */ /* 0x000fe20000800000 */
[----:B------:R-:W-:Y:S01]  /*0430*/  @!P2 FMUL R23, R23, 16777216 ;  /* 0x4b8000001717a820 */ /* 0x000fe20000400000 */
[--C-:B----4-:R-:W-:Y:S01]  /*0440*/  FADD R14, R14, R19.reuse ;  /* 0x000000130e0e7221 */ /* 0x110fe20000000000 */
[--C-:B------:R-:W-:Y:S01]  /*0450*/  FADD R12, R12, R19.reuse ;  /* 0x000000130c0c7221 */ /* 0x100fe20000000000 */
[--C-:B------:R-:W-:Y:S01]  /*0460*/  FADD R13, R13, R19.reuse ;  /* 0x000000130d0d7221 */ /* 0x100fe20000000000 */
[----:B------:R-:W-:Y:S01]  /*0470*/  @!P3 FMUL R25, R25, 16777216 ;  /* 0x4b8000001919b820 */ /* 0x000fe20000400000 */
[----:B------:R-:W-:Y:S01]  /*0480*/  FADD R15, R15, R19 ;  /* 0x000000130f0f7221 */ /* 0x000fe20000000000 */
[----:B0-----:R-:W-:Y:S01]  /*0490*/  FMUL R16, R28, R23 ;  /* 0x000000171c107220 */ /* 0x001fe20000400000 */
[C---:B-----5:R-:W-:Y:S01]  /*04a0*/  FADD R19, -R18.reuse, R14 ;  /* 0x0000000e12137221 */ /* 0x060fe20000000100 */
[C---:B------:R-:W-:Y:S01]  /*04b0*/  FADD R29, -R18.reuse, R12 ;  /* 0x0000000c121d7221 */ /* 0x040fe20000000100 */
[----:B------:R-:W-:Y:S01]  /*04c0*/  FADD R23, -R18, R15 ;  /* 0x0000000f12177221 */ /* 0x000fe20000000100 */
[----:B------:R-:W-:Y:S01]  /*04d0*/  FADD R10, R10, R17 ;  /* 0x000000110a0a7221 */ /* 0x000fe20000000000 */
[----:B-1----:R-:W-:Y:S01]  /*04e0*/  FMUL R4, R4, R25 ;  /* 0x0000001904047220 */ /* 0x002fe20000400000 */
[----:B------:R-:W-:Y:S01]  /*04f0*/  FADD R25, -R18, R13 ;  /* 0x0000000d12197221 */ /* 0x000fe20000000100 */
[--C-:B------:R-:W-:Y:S01]  /*0500*/  FADD R8, R8, R17.reuse ;  /* 0x0000001108087221 */ /* 0x100fe20000000000 */
[--C-:B------:R-:W-:Y:S01]  /*0510*/  FADD R9, R9, R17.reuse ;  /* 0x0000001109097221 */ /* 0x100fe20000000000 */
[----:B------:R-:W-:Y:S01]  /*0520*/  FADD R11, R11, R17 ;  /* 0x000000110b0b7221 */ /* 0x000fe20000000000 */
[-C--:B------:R-:W-:Y:S01]  /*0530*/  FMUL R19, R19, R16.reuse ;  /* 0x0000001013137220 */ /* 0x080fe20000400000 */
[-C--:B------:R-:W-:Y:S01]  /*0540*/  FMUL R22, R29, R16.reuse ;  /* 0x000000101d167220 */ /* 0x080fe20000400000 */
[-C--:B------:R-:W-:Y:S01]  /*0550*/  FMUL R18, R25, R16.reuse ;  /* 0x0000001019127220 */ /* 0x080fe20000400000 */
[----:B------:R-:W-:Y:S01]  /*0560*/  FMUL R16, R23, R16 ;  /* 0x0000001017107220 */ /* 0x000fe20000400000 */
[C---:B------:R-:W-:Y:S01]  /*0570*/  FADD R17, -R5.reuse, R10 ;  /* 0x0000000a05117221 */ /* 0x040fe20000000100 */
[C---:B------:R-:W-:Y:S01]  /*0580*/  FADD R25, -R5.reuse, R8 ;  /* 0x0000000805197221 */ /* 0x040fe20000000100 */
[C---:B------:R-:W-:Y:S01]  /*0590*/  FADD R29, -R5.reuse, R9 ;  /* 0x00000009051d7221 */ /* 0x040fe20000000100 */
[----:B------:R-:W-:Y:S01]  /*05a0*/  FADD R23, -R5, R11 ;  /* 0x0000000b05177221 */ /* 0x000fe20000000100 */
[-C--:B------:R-:W-:Y:S01]  /*05b0*/  FMUL R24, R17, R4.reuse ;  /* 0x0000000411187220 */ /* 0x080fe20000400000 */
[-C--:B------:R-:W-:Y:S01]  /*05c0*/  FMUL R25, R25, R4.reuse ;  /* 0x0000000419197220 */ /* 0x080fe20000400000 */
[-C--:B------:R-:W-:Y:S01]  /*05d0*/  FMUL R17, R29, R4.reuse ;  /* 0x000000041d117220 */ /* 0x080fe20000400000 */
[----:B------:R-:W-:Y:S01]  /*05e0*/  FMUL R23, R23, R4 ;  /* 0x0000000417177220 */ /* 0x000fe20000400000 */
[C-C-:B---3--:R-:W-:Y:S01]  /*05f0*/  FFMA R6, R2.reuse, R19, R7.reuse ;  /* 0x0000001302067223 */ /* 0x148fe20000000007 */
[C-C-:B------:R-:W-:Y:S01]  /*0600*/  FFMA R4, R2.reuse, R22, R7.reuse ;  /* 0x0000001602047223 */ /* 0x140fe20000000007 */
[C-C-:B------:R-:W-:Y:S01]  /*0610*/  FFMA R5, R2.reuse, R18, R7.reuse ;  /* 0x0000001202057223 */ /* 0x140fe20000000007 */
[----:B------:R-:W-:Y:S01]  /*0620*/  FFMA R7, R2, R16, R7 ;  /* 0x0000001002077223 */ /* 0x000fe20000000007 */
[C-C-:B------:R-:W-:Y:S01]  /*0630*/  FFMA R18, R3.reuse, R24, R0.reuse ;  /* 0x0000001803127223 */ /* 0x140fe20000000000 */
[C-C-:B------:R-:W-:Y:S01]  /*0640*/  FFMA R16, R3.reuse, R25, R0.reuse ;  /* 0x0000001903107223 */ /* 0x140fe20000000000 */
[C-C-:B------:R-:W-:Y:S01]  /*0650*/  FFMA R17, R3.reuse, R17, R0.reuse ;  /* 0x0000001103117223 */ /* 0x140fe20000000000 */
[----:B------:R-:W-:Y:S01]  /*0660*/  FFMA R19, R3, R23, R0 ;  /* 0x0000001703137223 */ /* 0x000fe20000000000 */
[----:B------:R-:W-:Y:S04]  /*0670*/  STG.E.128 desc[UR4][R20.64], R12 ;  /* 0x0000000c14007986 */ /* 0x000fe8000c101d04 */
[----:B------:R-:W-:Y:S04]  /*0680*/  STG.E.128 desc[UR4][R20.64+0x800], R8 ;  /* 0x0008000814007986 */ /* 0x000fe8000c101d04 */
[----:B------:R-:W-:Y:S04]  /*0690*/  STG.E.128 desc[UR4][R26.64], R4 ;  /* 0x000000041a007986 */ /* 0x000fe8000c101d04 */
[----:B------:R-:W-:Y:S01]  /*06a0*/  STG.E.128 desc[UR4][R26.64+0x800], R16 ;  /* 0x000800101a007986 */ /* 0x000fe2000c101d04 */
[----:B------:R-:W-:Y:S05]  /*06b0*/  EXIT ;  /* 0x000000000000794d */ /* 0x000fea0003800000 */
.L_x_0:
[----:B------:R-:W-:-:S00]  /*06c0*/  BRA `(.L_x_0) ;  /* 0xfffffffc00fc7947 */ /* 0x000fc0000383ffff */
[----:B------:R-:W-:-:S00]  /*06d0*/  NOP ;  /* 0x0000000000007918 */ /* 0x000fc00000000000 */
        /* <DEDUP_REMOVED lines=10> */
.L_x_1:


//--------------------- .nv.global.init           --------------------------
	.section	.nv.global.init,"aw",@progbits
.nv.global.init:
	.type		_$_str,@object
	.size		_$_str,(_$_str_$_2 - _$_str)
_$_str:
        /*0000*/ 	.byte	0x5f, 0x5f, 0x43, 0x55, 0x44, 0x41, 0x5f, 0x46, 0x54, 0x5a, 0x00
	.type		_$_str_$_2,@object
	.size		_$_str_$_2,(.L_1 - _$_str_$_2)
_$_str_$_2:
        /*000b*/ 	.byte	0x5f, 0x5f, 0x43, 0x55, 0x44, 0x41, 0x5f, 0x50, 0x52, 0x45, 0x43, 0x5f, 0x53, 0x51, 0x52, 0x54
        /*001b*/ 	.byte	0x00
.L_1:


//--------------------- .nv.constant0.triton_poi_fused__native_batch_norm_legit_no_training_convolution_7 --------------------------
	.section	.nv.constant0.triton_poi_fused__native_batch_norm_legit_no_training_convolution_7,"a",@progbits
	.sectionflags	@""
	.align	4
.nv.constant0.triton_poi_fused__native_batch_norm_legit_no_training_convolution_7:
	.zero		588
